//
// Generated by NVIDIA NVVM Compiler
//
// Compiler Build ID: CL-36424714
// Cuda compilation tools, release 13.0, V13.0.88
// Based on NVVM 20.0.0
//

.version 9.0
.target sm_100
.address_size 64

	// .globl	cuda_diffusionX

.visible .entry cuda_diffusionX(
	.param .u64 .ptr .align 1 cuda_diffusionX_param_0,
	.param .u32 cuda_diffusionX_param_1,
	.param .u16 cuda_diffusionX_param_2,
	.param .u32 cuda_diffusionX_param_3,
	.param .u64 .ptr .align 1 cuda_diffusionX_param_4,
	.param .u64 .ptr .align 1 cuda_diffusionX_param_5,
	.param .u64 .ptr .align 1 cuda_diffusionX_param_6,
	.param .u64 .ptr .align 1 cuda_diffusionX_param_7,
	.param .u64 .ptr .align 1 cuda_diffusionX_param_8,
	.param .f32 cuda_diffusionX_param_9,
	.param .f32 cuda_diffusionX_param_10,
	.param .f32 cuda_diffusionX_param_11,
	.param .f32 cuda_diffusionX_param_12,
	.param .u64 .ptr .align 1 cuda_diffusionX_param_13,
	.param .u64 .ptr .align 1 cuda_diffusionX_param_14,
	.param .u64 .ptr .align 1 cuda_diffusionX_param_15,
	.param .u64 .ptr .align 1 cuda_diffusionX_param_16,
	.param .u64 .ptr .align 1 cuda_diffusionX_param_17,
	.param .u64 .ptr .align 1 cuda_diffusionX_param_18,
	.param .u64 .ptr .align 1 cuda_diffusionX_param_19,
	.param .u64 .ptr .align 1 cuda_diffusionX_param_20,
	.param .u64 .ptr .align 1 cuda_diffusionX_param_21,
	.param .u32 cuda_diffusionX_param_22
)
{
	.reg .pred 	%p<10>;
	.reg .b16 	%rs<5>;
	.reg .b32 	%r<35>;
	.reg .b32 	%f<29>;
	.reg .b64 	%rd<80>;

	ld.param.u64 	%rd15, [cuda_diffusionX_param_0];
	ld.param.u32 	%r12, [cuda_diffusionX_param_1];
	ld.param.u16 	%rs1, [cuda_diffusionX_param_2];
	ld.param.u32 	%r10, [cuda_diffusionX_param_3];
	ld.param.u64 	%rd26, [cuda_diffusionX_param_4];
	ld.param.u64 	%rd27, [cuda_diffusionX_param_5];
	ld.param.u64 	%rd28, [cuda_diffusionX_param_6];
	ld.param.u64 	%rd29, [cuda_diffusionX_param_7];
	ld.param.f32 	%f1, [cuda_diffusionX_param_9];
	ld.param.f32 	%f2, [cuda_diffusionX_param_10];
	ld.param.f32 	%f3, [cuda_diffusionX_param_11];
	ld.param.f32 	%f4, [cuda_diffusionX_param_12];
	ld.param.u64 	%rd17, [cuda_diffusionX_param_13];
	ld.param.u64 	%rd18, [cuda_diffusionX_param_14];
	ld.param.u64 	%rd19, [cuda_diffusionX_param_15];
	ld.param.u64 	%rd20, [cuda_diffusionX_param_16];
	ld.param.u64 	%rd21, [cuda_diffusionX_param_17];
	ld.param.u64 	%rd22, [cuda_diffusionX_param_18];
	ld.param.u64 	%rd23, [cuda_diffusionX_param_19];
	ld.param.u64 	%rd24, [cuda_diffusionX_param_20];
	ld.param.u64 	%rd25, [cuda_diffusionX_param_21];
	ld.param.u32 	%r11, [cuda_diffusionX_param_22];
	cvta.to.global.u64 	%rd1, %rd28;
	cvta.to.global.u64 	%rd2, %rd29;
	cvta.to.global.u64 	%rd3, %rd27;
	cvta.to.global.u64 	%rd4, %rd26;
	mov.u32 	%r13, %ctaid.x;
	mov.u32 	%r14, %nctaid.y;
	mov.u32 	%r15, %ctaid.y;
	mad.lo.s32 	%r16, %r13, %r14, %r15;
	mov.u32 	%r17, %ntid.x;
	mov.u32 	%r18, %tid.x;
	mad.lo.s32 	%r1, %r16, %r17, %r18;
	setp.ge.s32 	%p1, %r1, %r12;
	@%p1 bra 	$L__BB0_14;
	cvta.to.global.u64 	%rd30, %rd15;
	mul.wide.s32 	%rd31, %r1, 4;
	add.s64 	%rd32, %rd30, %rd31;
	ld.global.u32 	%r2, [%rd32];
	setp.lt.s32 	%p2, %r10, 1;
	@%p2 bra 	$L__BB0_3;
	cvt.u32.u16 	%r20, %rs1;
	mul.wide.u32 	%rd35, %r20, %r20;
	shl.b64 	%rd36, %rd35, 2;
	add.s64 	%rd79, %rd4, %rd36;
	mov.u64 	%rd78, %rd4;
	bra.uni 	$L__BB0_4;
$L__BB0_3:
	cvt.u32.u16 	%r19, %rs1;
	mul.wide.u32 	%rd33, %r19, %r19;
	shl.b64 	%rd34, %rd33, 2;
	add.s64 	%rd78, %rd4, %rd34;
	mov.u64 	%rd79, %rd4;
$L__BB0_4:
	ld.param.u64 	%rd77, [cuda_diffusionX_param_8];
	mul.wide.s32 	%rd37, %r2, 4;
	add.s64 	%rd38, %rd79, %rd37;
	ld.global.f32 	%f5, [%rd38];
	cvt.u32.u16 	%r21, %rs1;
	mul.wide.u32 	%rd39, %r21, 4;
	add.s64 	%rd40, %rd38, %rd39;
	ld.global.f32 	%f6, [%rd40];
	sub.f32 	%f7, %f6, %f5;
	shl.b32 	%r22, %r2, 2;
	mul.wide.s32 	%rd41, %r22, 4;
	add.s64 	%rd42, %rd3, %rd41;
	ld.global.f32 	%f8, [%rd42];
	fma.rn.f32 	%f9, %f7, %f8, %f5;
	sub.s32 	%r23, %r2, %r21;
	mul.wide.s32 	%rd43, %r23, 4;
	add.s64 	%rd44, %rd79, %rd43;
	ld.global.f32 	%f10, [%rd44];
	sub.f32 	%f11, %f10, %f5;
	ld.global.f32 	%f12, [%rd42+4];
	fma.rn.f32 	%f13, %f11, %f12, %f9;
	ld.global.f32 	%f14, [%rd38+4];
	sub.f32 	%f15, %f14, %f5;
	ld.global.f32 	%f16, [%rd42+8];
	fma.rn.f32 	%f17, %f15, %f16, %f13;
	ld.global.f32 	%f18, [%rd38+-4];
	sub.f32 	%f19, %f18, %f5;
	ld.global.f32 	%f20, [%rd42+12];
	fma.rn.f32 	%f21, %f19, %f20, %f17;
	add.s64 	%rd45, %rd2, %rd37;
	ld.global.f32 	%f22, [%rd45];
	add.f32 	%f23, %f22, %f21;
	add.s64 	%rd46, %rd78, %rd37;
	st.global.f32 	[%rd46], %f23;
	add.s64 	%rd47, %rd1, %rd37;
	ld.global.f32 	%f24, [%rd47];
	mul.f32 	%f25, %f23, %f24;
	st.global.f32 	[%rd46], %f25;
	cvta.to.global.u64 	%rd48, %rd77;
	add.s64 	%rd49, %rd48, %rd37;
	ld.global.u32 	%r3, [%rd49];
	setp.eq.s32 	%p3, %r3, 0;
	@%p3 bra 	$L__BB0_14;
	cvt.s64.s32 	%rd50, %r3;
	cvta.to.global.u64 	%rd51, %rd22;
	add.s64 	%rd9, %rd51, %rd50;
	ld.global.u8 	%rs2, [%rd9];
	setp.eq.s16 	%p4, %rs2, 0;
	@%p4 bra 	$L__BB0_14;
	cvta.to.global.u64 	%rd52, %rd17;
	mul.wide.s32 	%rd53, %r3, 4;
	add.s64 	%rd54, %rd52, %rd53;
	ld.global.u32 	%r24, [%rd54];
	mul.wide.u32 	%rd55, %r24, 4;
	add.s64 	%rd56, %rd4, %rd55;
	ld.global.f32 	%f26, [%rd56];
	setp.leu.f32 	%p5, %f26, %f4;
	@%p5 bra 	$L__BB0_14;
	cvta.to.global.u64 	%rd57, %rd19;
	add.s64 	%rd10, %rd57, %rd53;
	ld.global.u32 	%r33, [%rd10];
	ld.global.u32 	%r25, [%rd10+4];
	setp.ge.u32 	%p6, %r33, %r25;
	@%p6 bra 	$L__BB0_10;
	cvta.to.global.u64 	%rd11, %rd18;
	cvta.to.global.u64 	%rd12, %rd23;
$L__BB0_9:
	mul.wide.s32 	%rd59, %r33, 4;
	add.s64 	%rd60, %rd11, %rd59;
	ld.global.u32 	%r26, [%rd60];
	cvt.s64.s32 	%rd61, %r26;
	mul.wide.s32 	%rd62, %r26, 4;
	add.s64 	%rd63, %rd1, %rd62;
	st.global.f32 	[%rd63], %f3;
	add.s64 	%rd64, %rd4, %rd62;
	ld.global.f32 	%f27, [%rd64];
	add.f32 	%f28, %f1, %f27;
	st.global.f32 	[%rd64], %f28;
	add.s64 	%rd65, %rd2, %rd62;
	mov.b32 	%r27, 0;
	st.global.u32 	[%rd65], %r27;
	add.s64 	%rd66, %rd12, %rd61;
	mov.b16 	%rs3, 2;
	st.global.u8 	[%rd66], %rs3;
	add.s32 	%r33, %r33, 1;
	ld.global.u32 	%r28, [%rd10+4];
	setp.lt.u32 	%p7, %r33, %r28;
	@%p7 bra 	$L__BB0_9;
$L__BB0_10:
	cvta.to.global.u64 	%rd67, %rd21;
	add.s64 	%rd13, %rd67, %rd53;
	ld.global.u32 	%r34, [%rd13];
	ld.global.u32 	%r29, [%rd13+4];
	setp.ge.u32 	%p8, %r34, %r29;
	@%p8 bra 	$L__BB0_13;
	cvta.to.global.u64 	%rd14, %rd20;
$L__BB0_12:
	mul.wide.s32 	%rd69, %r34, 4;
	add.s64 	%rd70, %rd14, %rd69;
	ld.global.u32 	%r30, [%rd70];
	mul.wide.u32 	%rd71, %r30, 4;
	add.s64 	%rd72, %rd3, %rd71;
	st.global.f32 	[%rd72], %f2;
	add.s32 	%r34, %r34, 1;
	ld.global.u32 	%r31, [%rd13+4];
	setp.lt.u32 	%p9, %r34, %r31;
	@%p9 bra 	$L__BB0_12;
$L__BB0_13:
	mov.b16 	%rs4, 0;
	st.global.u8 	[%rd9], %rs4;
	cvta.to.global.u64 	%rd73, %rd25;
	add.s64 	%rd75, %rd73, %rd53;
	st.global.u32 	[%rd75], %r11;
	cvta.to.global.u64 	%rd76, %rd24;
	atom.global.add.u32 	%r32, [%rd76], -1;
$L__BB0_14:
	ret;

}


// ===== COMPILED SASS (sm_100) =====

	.target	sm_100

	.elftype	@"ET_EXEC"


//--------------------- .note.nv.tkinfo           --------------------------
	.section	.note.nv.tkinfo,"",@"SHT_NOTE"
	.sectionflags	@"SHF_NOTE_NV_TKINFO"
	.tkinfo
        /*0018*/ 	.word	0x00000002
        /*0030*/ 	.string	""
        /*0030*/ 	.string	"ptxas"
        /*0030*/ 	.string	"Cuda compilation tools, release 13.0, V13.0.88"
        /*0030*/ 	.string	"Build cuda_13.0.r13.0/compiler.36424714_0"
        /*0030*/ 	.string	"-arch sm_100 -m 64 "



//--------------------- .note.nv.cuinfo           --------------------------
	.section	.note.nv.cuinfo,"",@"SHT_NOTE"
	.sectionflags	@"SHF_NOTE_NV_CUINFO"
        /*0018*/ 	.short	0x0002
        /*001a*/ 	.short	0x0064
        /*001c*/ 	.short	0x0082
	.zero		2


//--------------------- .nv.info                  --------------------------
	.section	.nv.info,"",@"SHT_CUDA_INFO"
	.align	4


	//----- nvinfo : EIATTR_REGCOUNT
	.align		4
        /*0000*/ 	.byte	0x04, 0x2f
        /*0002*/ 	.short	(.L_1 - .L_0)
	.align		4
.L_0:
        /*0004*/ 	.word	index@(cuda_diffusionX)
        /*0008*/ 	.word	0x00000020


	//----- nvinfo : EIATTR_FRAME_SIZE
	.align		4
.L_1:
        /*000c*/ 	.byte	0x04, 0x11
        /*000e*/ 	.short	(.L_3 - .L_2)
	.align		4
.L_2:
        /*0010*/ 	.word	index@(cuda_diffusionX)
        /*0014*/ 	.word	0x00000000


	//----- nvinfo : EIATTR_MIN_STACK_SIZE
	.align		4
.L_3:
        /*0018*/ 	.byte	0x04, 0x12
        /*001a*/ 	.short	(.L_5 - .L_4)
	.align		4
.L_4:
        /*001c*/ 	.word	index@(cuda_diffusionX)
        /*0020*/ 	.word	0x00000000
.L_5:


//--------------------- .nv.compat                --------------------------
	.section	.nv.compat,"",@"SHT_CUDA_COMPAT_INFO"
	.align	4
        /*0000*/ 	.byte	0x02, 0x09, 0x00, 0x00, 0x02, 0x02, 0x01, 0x00, 0x02, 0x05, 0x05, 0x00, 0x03, 0x07, 0x01, 0x01
        /*0010*/ 	.byte	0x02, 0x03, 0x00, 0x00, 0x02, 0x06, 0x01, 0x00, 0x04, 0x0b, 0x08, 0x00, 0x09, 0x00, 0x00, 0x00
        /*0020*/ 	.byte	0x00, 0x00, 0x00, 0x00


//--------------------- .nv.info.cuda_diffusionX  --------------------------
	.section	.nv.info.cuda_diffusionX,"",@"SHT_CUDA_INFO"
	.sectionflags	@""
	.align	4


	//----- nvinfo : EIATTR_CUDA_API_VERSION
	.align		4
        /*0000*/ 	.byte	0x04, 0x37
        /*0002*/ 	.short	(.L_7 - .L_6)
.L_6:
        /*0004*/ 	.word	0x00000082


	//----- nvinfo : EIATTR_KPARAM_INFO
	.align		4
.L_7:
        /*0008*/ 	.byte	0x04, 0x17
        /*000a*/ 	.short	(.L_9 - .L_8)
.L_8:
        /*000c*/ 	.word	0x00000000
        /*0010*/ 	.short	0x0016
        /*0012*/ 	.short	0x0098
        /*0014*/ 	.byte	0x00, 0xf0, 0x11, 0x00


	//----- nvinfo : EIATTR_KPARAM_INFO
	.align		4
.L_9:
        /*0018*/ 	.byte	0x04, 0x17
        /*001a*/ 	.short	(.L_11 - .L_10)
.L_10:
        /*001c*/ 	.word	0x00000000
        /*0020*/ 	.short	0x0015
        /*0022*/ 	.short	0x0090
        /*0024*/ 	.byte	0x00, 0xf5, 0x21, 0x00


	//----- nvinfo : EIATTR_KPARAM_INFO
	.align		4
.L_11:
        /*0028*/ 	.byte	0x04, 0x17
        /*002a*/ 	.short	(.L_13 - .L_12)
.L_12:
        /*002c*/ 	.word	0x00000000
        /*0030*/ 	.short	0x0014
        /*0032*/ 	.short	0x0088
        /*0034*/ 	.byte	0x00, 0xf5, 0x21, 0x00


	//----- nvinfo : EIATTR_KPARAM_INFO
	.align		4
.L_13:
        /*0038*/ 	.byte	0x04, 0x17
        /*003a*/ 	.short	(.L_15 - .L_14)
.L_14:
        /*003c*/ 	.word	0x00000000
        /*0040*/ 	.short	0x0013
        /*0042*/ 	.short	0x0080
        /*0044*/ 	.byte	0x00, 0xf5, 0x21, 0x00


	//----- nvinfo : EIATTR_KPARAM_INFO
	.align		4
.L_15:
        /*0048*/ 	.byte	0x04, 0x17
        /*004a*/ 	.short	(.L_17 - .L_16)
.L_16:
        /*004c*/ 	.word	0x00000000
        /*0050*/ 	.short	0x0012
        /*0052*/ 	.short	0x0078
        /*0054*/ 	.byte	0x00, 0xf5, 0x21, 0x00


	//----- nvinfo : EIATTR_KPARAM_INFO
	.align		4
.L_17:
        /*0058*/ 	.byte	0x04, 0x17
        /*005a*/ 	.short	(.L_19 - .L_18)
.L_18:
        /*005c*/ 	.word	0x00000000
        /*0060*/ 	.short	0x0011
        /*0062*/ 	.short	0x0070
        /*0064*/ 	.byte	0x00, 0xf5, 0x21, 0x00


	//----- nvinfo : EIATTR_KPARAM_INFO
	.align		4
.L_19:
        /*0068*/ 	.byte	0x04, 0x17
        /*006a*/ 	.short	(.L_21 - .L_20)
.L_20:
        /*006c*/ 	.word	0x00000000
        /*0070*/ 	.short	0x0010
        /*0072*/ 	.short	0x0068
        /*0074*/ 	.byte	0x00, 0xf5, 0x21, 0x00


	//----- nvinfo : EIATTR_KPARAM_INFO
	.align		4
.L_21:
        /*0078*/ 	.byte	0x04, 0x17
        /*007a*/ 	.short	(.L_23 - .L_22)
.L_22:
        /*007c*/ 	.word	0x00000000
        /*0080*/ 	.short	0x000f
        /*0082*/ 	.short	0x0060
        /*0084*/ 	.byte	0x00, 0xf5, 0x21, 0x00


	//----- nvinfo : EIATTR_KPARAM_INFO
	.align		4
.L_23:
        /*0088*/ 	.byte	0x04, 0x17
        /*008a*/ 	.short	(.L_25 - .L_24)
.L_24:
        /*008c*/ 	.word	0x00000000
        /*0090*/ 	.short	0x000e
        /*0092*/ 	.short	0x0058
        /*0094*/ 	.byte	0x00, 0xf5, 0x21, 0x00


	//----- nvinfo : EIATTR_KPARAM_INFO
	.align		4
.L_25:
        /*0098*/ 	.byte	0x04, 0x17
        /*009a*/ 	.short	(.L_27 - .L_26)
.L_26:
        /*009c*/ 	.word	0x00000000
        /*00a0*/ 	.short	0x000d
        /*00a2*/ 	.short	0x0050
        /*00a4*/ 	.byte	0x00, 0xf5, 0x21, 0x00


	//----- nvinfo : EIATTR_KPARAM_INFO
	.align		4
.L_27:
        /*00a8*/ 	.byte	0x04, 0x17
        /*00aa*/ 	.short	(.L_29 - .L_28)
.L_28:
        /*00ac*/ 	.word	0x00000000
        /*00b0*/ 	.short	0x000c
        /*00b2*/ 	.short	0x004c
        /*00b4*/ 	.byte	0x00, 0xf0, 0x11, 0x00


	//----- nvinfo : EIATTR_KPARAM_INFO
	.align		4
.L_29:
        /*00b8*/ 	.byte	0x04, 0x17
        /*00ba*/ 	.short	(.L_31 - .L_30)
.L_30:
        /*00bc*/ 	.word	0x00000000
        /*00c0*/ 	.short	0x000b
        /*00c2*/ 	.short	0x0048
        /*00c4*/ 	.byte	0x00, 0xf0, 0x11, 0x00


	//----- nvinfo : EIATTR_KPARAM_INFO
	.align		4
.L_31:
        /*00c8*/ 	.byte	0x04, 0x17
        /*00ca*/ 	.short	(.L_33 - .L_32)
.L_32:
        /*00cc*/ 	.word	0x00000000
        /*00d0*/ 	.short	0x000a
        /*00d2*/ 	.short	0x0044
        /*00d4*/ 	.byte	0x00, 0xf0, 0x11, 0x00


	//----- nvinfo : EIATTR_KPARAM_INFO
	.align		4
.L_33:
        /*00d8*/ 	.byte	0x04, 0x17
        /*00da*/ 	.short	(.L_35 - .L_34)
.L_34:
        /*00dc*/ 	.word	0x00000000
        /*00e0*/ 	.short	0x0009
        /*00e2*/ 	.short	0x0040
        /*00e4*/ 	.byte	0x00, 0xf0, 0x11, 0x00


	//----- nvinfo : EIATTR_KPARAM_INFO
	.align		4
.L_35:
        /*00e8*/ 	.byte	0x04, 0x17
        /*00ea*/ 	.short	(.L_37 - .L_36)
.L_36:
        /*00ec*/ 	.word	0x00000000
        /*00f0*/ 	.short	0x0008
        /*00f2*/ 	.short	0x0038
        /*00f4*/ 	.byte	0x00, 0xf5, 0x21, 0x00


	//----- nvinfo : EIATTR_KPARAM_INFO
	.align		4
.L_37:
        /*00f8*/ 	.byte	0x04, 0x17
        /*00fa*/ 	.short	(.L_39 - .L_38)
.L_38:
        /*00fc*/ 	.word	0x00000000
        /*0100*/ 	.short	0x0007
        /*0102*/ 	.short	0x0030
        /*0104*/ 	.byte	0x00, 0xf5, 0x21, 0x00


	//----- nvinfo : EIATTR_KPARAM_INFO
	.align		4
.L_39:
        /*0108*/ 	.byte	0x04, 0x17
        /*010a*/ 	.short	(.L_41 - .L_40)
.L_40:
        /*010c*/ 	.word	0x00000000
        /*0110*/ 	.short	0x0006
        /*0112*/ 	.short	0x0028
        /*0114*/ 	.byte	0x00, 0xf5, 0x21, 0x00


	//----- nvinfo : EIATTR_KPARAM_INFO
	.align		4
.L_41:
        /*0118*/ 	.byte	0x04, 0x17
        /*011a*/ 	.short	(.L_43 - .L_42)
.L_42:
        /*011c*/ 	.word	0x00000000
        /*0120*/ 	.short	0x0005
        /*0122*/ 	.short	0x0020
        /*0124*/ 	.byte	0x00, 0xf5, 0x21, 0x00


	//----- nvinfo : EIATTR_KPARAM_INFO
	.align		4
.L_43:
        /*0128*/ 	.byte	0x04, 0x17
        /*012a*/ 	.short	(.L_45 - .L_44)
.L_44:
        /*012c*/ 	.word	0x00000000
        /*0130*/ 	.short	0x0004
        /*0132*/ 	.short	0x0018
        /*0134*/ 	.byte	0x00, 0xf5, 0x21, 0x00


	//----- nvinfo : EIATTR_KPARAM_INFO
	.align		4
.L_45:
        /*0138*/ 	.byte	0x04, 0x17
        /*013a*/ 	.short	(.L_47 - .L_46)
.L_46:
        /*013c*/ 	.word	0x00000000
        /*0140*/ 	.short	0x0003
        /*0142*/ 	.short	0x0010
        /*0144*/ 	.byte	0x00, 0xf0, 0x11, 0x00


	//----- nvinfo : EIATTR_KPARAM_INFO
	.align		4
.L_47:
        /*0148*/ 	.byte	0x04, 0x17
        /*014a*/ 	.short	(.L_49 - .L_48)
.L_48:
        /*014c*/ 	.word	0x00000000
        /*0150*/ 	.short	0x0002
        /*0152*/ 	.short	0x000c
        /*0154*/ 	.byte	0x00, 0xf0, 0x09, 0x00


	//----- nvinfo : EIATTR_KPARAM_INFO
	.align		4
.L_49:
        /*0158*/ 	.byte	0x04, 0x17
        /*015a*/ 	.short	(.L_51 - .L_50)
.L_50:
        /*015c*/ 	.word	0x00000000
        /*0160*/ 	.short	0x0001
        /*0162*/ 	.short	0x0008
        /*0164*/ 	.byte	0x00, 0xf0, 0x11, 0x00


	//----- nvinfo : EIATTR_KPARAM_INFO
	.align		4
.L_51:
        /*0168*/ 	.byte	0x04, 0x17
        /*016a*/ 	.short	(.L_53 - .L_52)
.L_52:
        /*016c*/ 	.word	0x00000000
        /*0170*/ 	.short	0x0000
        /*0172*/ 	.short	0x0000
        /*0174*/ 	.byte	0x00, 0xf5, 0x21, 0x00


	//----- nvinfo : EIATTR_SPARSE_MMA_MASK
	.align		4
.L_53:
        /*0178*/ 	.byte	0x03, 0x50
        /*017a*/ 	.short	0x0000


	//----- nvinfo : EIATTR_MAXREG_COUNT
	.align		4
        /*017c*/ 	.byte	0x03, 0x1b
        /*017e*/ 	.short	0x00ff


	//----- nvinfo : EIATTR_MERCURY_ISA_VERSION
	.align		4
        /*0180*/ 	.byte	0x03, 0x5f
        /*0182*/ 	.short	0x0101


	//----- nvinfo : EIATTR_INT_WARP_WIDE_INSTR_OFFSETS
	.align		4
        /*0184*/ 	.byte	0x04, 0x31
        /*0186*/ 	.short	(.L_55 - .L_54)


	//   ....[0]....
.L_54:
        /*0188*/ 	.word	0x000008e0


	//----- nvinfo : EIATTR_VRC_CTA_INIT_COUNT
	.align		4
.L_55:
        /*018c*/ 	.byte	0x02, 0x4a
	.zero		1
	.zero		1


	//----- nvinfo : EIATTR_EXIT_INSTR_OFFSETS
	.align		4
        /*0190*/ 	.byte	0x04, 0x1c
        /*0192*/ 	.short	(.L_57 - .L_56)


	//   ....[0]....
.L_56:
        /*0194*/ 	.word	0x000000a0


	//   ....[1]....
        /*0198*/ 	.word	0x00000480


	//   ....[2]....
        /*019c*/ 	.word	0x000004e0


	//   ....[3]....
        /*01a0*/ 	.word	0x00000570


	//   ....[4]....
        /*01a4*/ 	.word	0x00000970


	//----- nvinfo : EIATTR_CRS_STACK_SIZE
	.align		4
.L_57:
        /*01a8*/ 	.byte	0x04, 0x1e
        /*01aa*/ 	.short	(.L_59 - .L_58)
.L_58:
        /*01ac*/ 	.word	0x00000000


	//----- nvinfo : EIATTR_CBANK_PARAM_SIZE
	.align		4
.L_59:
        /*01b0*/ 	.byte	0x03, 0x19
        /*01b2*/ 	.short	0x009c


	//----- nvinfo : EIATTR_PARAM_CBANK
	.align		4
        /*01b4*/ 	.byte	0x04, 0x0a
        /*01b6*/ 	.short	(.L_61 - .L_60)
	.align		4
.L_60:
        /*01b8*/ 	.word	index@(.nv.constant0.cuda_diffusionX)
        /*01bc*/ 	.short	0x0380
        /*01be*/ 	.short	0x009c


	//----- nvinfo : EIATTR_SW_WAR
	.align		4
.L_61:
        /*01c0*/ 	.byte	0x04, 0x36
        /*01c2*/ 	.short	(.L_63 - .L_62)
.L_62:
        /*01c4*/ 	.word	0x00000008
.L_63:


//--------------------- .nv.callgraph             --------------------------
	.section	.nv.callgraph,"",@"SHT_CUDA_CALLGRAPH"
	.align	4
	.sectionentsize	8
	.align		4
        /*0000*/ 	.word	0x00000000
	.align		4
        /*0004*/ 	.word	0xffffffff
	.align		4
        /*0008*/ 	.word	0x00000000
	.align		4
        /*000c*/ 	.word	0xfffffffe
	.align		4
        /*0010*/ 	.word	0x00000000
	.align		4
        /*0014*/ 	.word	0xfffffffd
	.align		4
        /*0018*/ 	.word	0x00000000
	.align		4
        /*001c*/ 	.word	0xfffffffc


//--------------------- .text.cuda_diffusionX     --------------------------
	.section	.text.cuda_diffusionX,"ax",@progbits
	.align	128
        .global         cuda_diffusionX
        .type           cuda_diffusionX,@function
        .size           cuda_diffusionX,(.L_x_7 - cuda_diffusionX)
        .other          cuda_diffusionX,@"STO_CUDA_ENTRY STV_DEFAULT"
cuda_diffusionX:
.text.cuda_diffusionX:
[----:B------:R-:W-:Y:S01]  /*0000*/  LDC R1, c[0x0][0x37c] ;  /* 0x0000df00ff017b82 */ /* 0x000fe20000000800 */
[----:B------:R-:W0:Y:S07]  /*0010*/  S2R R0, SR_TID.X ;  /* 0x0000000000007919 */ /* 0x000e2e0000002100 */
[----:B------:R-:W-:Y:S01]  /*0020*/  S2UR UR4, SR_CTAID.X ;  /* 0x00000000000479c3 */ /* 0x000fe20000002500 */
[----:B------:R-:W1:Y:S01]  /*0030*/  LDCU UR5, c[0x0][0x374] ;  /* 0x00006e80ff0577ac */ /* 0x000e620008000800 */
[----:B------:R-:W2:Y:S06]  /*0040*/  LDCU UR7, c[0x0][0x388] ;  /* 0x00007100ff0777ac */ /* 0x000eac0008000800 */
[----:B------:R-:W1:Y:S08]  /*0050*/  S2UR UR6, SR_CTAID.Y ;  /* 0x00000000000679c3 */ /* 0x000e700000002600 */
[----:B------:R-:W0:Y:S01]  /*0060*/  LDC R5, c[0x0][0x360] ;  /* 0x0000d800ff057b82 */ /* 0x000e220000000800 */
[----:B-1----:R-:W-:-:S06]  /*0070*/  UIMAD UR4, UR4, UR5, UR6 ;  /* 0x00000005040472a4 */ /* 0x002fcc000f8e0206 */
[----:B0-----:R-:W-:-:S05]  /*0080*/  IMAD R5, R5, UR4, R0 ;  /* 0x0000000405057c24 */ /* 0x001fca000f8e0200 */
[----:B--2---:R-:W-:-:S13]  /*0090*/  ISETP.GE.AND P0, PT, R5, UR7, PT ;  /* 0x0000000705007c0c */ /* 0x004fda000bf06270 */
[----:B------:R-:W-:Y:S05]  /*00a0*/  @P0 EXIT ;  /* 0x000000000000094d */ /* 0x000fea0003800000 */
[----:B------:R-:W0:Y:S01]  /*00b0*/  LDC.64 R2, c[0x0][0x380] ;  /* 0x0000e000ff027b82 */ /* 0x000e220000000a00 */
[----:B------:R-:W1:Y:S07]  /*00c0*/  LDCU.64 UR6, c[0x0][0x358] ;  /* 0x00006b00ff0677ac */ /* 0x000e6e0008000a00 */
[----:B------:R-:W2:Y:S08]  /*00d0*/  LDC R0, c[0x0][0x390] ;  /* 0x0000e400ff007b82 */ /* 0x000eb00000000800 */
[----:B------:R-:W3:Y:S01]  /*00e0*/  LDC R4, c[0x0][0x38c] ;  /* 0x0000e300ff047b82 */ /* 0x000ee20000000800 */
[----:B0-----:R-:W-:-:S07]  /*00f0*/  IMAD.WIDE R2, R5, 0x4, R2 ;  /* 0x0000000405027825 */ /* 0x001fce00078e0202 */
[----:B------:R-:W0:Y:S01]  /*0100*/  LDC.64 R6, c[0x0][0x398] ;  /* 0x0000e600ff067b82 */ /* 0x000e220000000a00 */
[----:B-1----:R1:W4:Y:S01]  /*0110*/  LDG.E R19, desc[UR6][R2.64] ;  /* 0x0000000602137981 */ /* 0x002322000c1e1900 */
[----:B--2---:R-:W-:-:S06]  /*0120*/  ISETP.GE.AND P0, PT, R0, 0x1, PT ;  /* 0x000000010000780c */ /* 0x004fcc0003f06270 */
[----:B------:R-:W2:Y:S01]  /*0130*/  LDC R18, c[0x0][0x398] ;  /* 0x0000e600ff127b82 */ /* 0x000ea20000000800 */
[----:B---3--:R-:W-:-:S07]  /*0140*/  LOP3.LUT R16, R4, 0xffff, RZ, 0xc0, !PT ;  /* 0x0000ffff04107812 */ /* 0x008fce00078ec0ff */
[----:B------:R-:W3:Y:S01]  /*0150*/  LDC R0, c[0x0][0x39c] ;  /* 0x0000e700ff007b82 */ /* 0x000ee20000000800 */
[----:B------:R-:W-:-:S07]  /*0160*/  @P0 IMAD.WIDE.U32 R4, R16, R16, RZ ;  /* 0x0000001010040225 */ /* 0x000fce00078e00ff */
[----:B-1----:R-:W1:Y:S01]  /*0170*/  LDC.64 R2, c[0x0][0x3a0] ;  /* 0x0000e800ff027b82 */ /* 0x002e620000000a00 */
[----:B0-----:R-:W-:-:S04]  /*0180*/  @P0 LEA R14, P1, R4, R6, 0x2 ;  /* 0x00000006040e0211 */ /* 0x001fc800078210ff */
[----:B------:R-:W-:Y:S02]  /*0190*/  @P0 LEA.HI.X R15, R4, R7, R5, 0x2, P1 ;  /* 0x00000007040f0211 */ /* 0x000fe400008f1405 */
[----:B--2---:R-:W-:Y:S01]  /*01a0*/  @!P0 MOV R14, R18 ;  /* 0x00000012000e8202 */ /* 0x004fe20000000f00 */
[----:B------:R-:W0:Y:S01]  /*01b0*/  LDC.64 R4, c[0x0][0x3b0] ;  /* 0x0000ec00ff047b82 */ /* 0x000e220000000a00 */
[----:B---3--:R-:W-:-:S03]  /*01c0*/  @!P0 MOV R15, R0 ;  /* 0x00000000000f8202 */ /* 0x008fc60000000f00 */
[C---:B----4-:R-:W-:Y:S01]  /*01d0*/  IMAD.WIDE R12, R19.reuse, 0x4, R14 ;  /* 0x00000004130c7825 */ /* 0x050fe200078e020e */
[C---:B------:R-:W-:Y:S02]  /*01e0*/  SHF.L.U32 R11, R19.reuse, 0x2, RZ ;  /* 0x00000002130b7819 */ /* 0x040fe400000006ff */
[----:B------:R-:W-:Y:S02]  /*01f0*/  IADD3 R29, PT, PT, R19, -R16, RZ ;  /* 0x80000010131d7210 */ /* 0x000fe40007ffe0ff */
[----:B------:R-:W2:Y:S01]  /*0200*/  LDG.E R20, desc[UR6][R12.64] ;  /* 0x000000060c147981 */ /* 0x000ea2000c1e1900 */
[----:B------:R-:W-:-:S03]  /*0210*/  IMAD.WIDE.U32 R8, R16, 0x4, R12 ;  /* 0x0000000410087825 */ /* 0x000fc600078e000c */
[----:B------:R-:W3:Y:S01]  /*0220*/  LDG.E R23, desc[UR6][R12.64+0x4] ;  /* 0x000004060c177981 */ /* 0x000ee2000c1e1900 */
[----:B-1----:R-:W-:-:S03]  /*0230*/  IMAD.WIDE R10, R11, 0x4, R2 ;  /* 0x000000040b0a7825 */ /* 0x002fc600078e0202 */
[----:B------:R-:W2:Y:S01]  /*0240*/  LDG.E R9, desc[UR6][R8.64] ;  /* 0x0000000608097981 */ /* 0x000ea2000c1e1900 */
[----:B------:R-:W-:-:S03]  /*0250*/  IMAD.WIDE R28, R29, 0x4, R14 ;  /* 0x000000041d1c7825 */ /* 0x000fc600078e020e */
[----:B------:R-:W4:Y:S04]  /*0260*/  LDG.E R17, desc[UR6][R10.64] ;  /* 0x000000060a117981 */ /* 0x000f28000c1e1900 */
[----:B------:R1:W5:Y:S04]  /*0270*/  LDG.E R21, desc[UR6][R28.64] ;  /* 0x000000061c157981 */ /* 0x000368000c1e1900 */
[----:B------:R-:W3:Y:S01]  /*0280*/  LDG.E R22, desc[UR6][R10.64+0x4] ;  /* 0x000004060a167981 */ /* 0x000ee2000c1e1900 */
[----:B0-----:R-:W-:-:S03]  /*0290*/  IMAD.WIDE R14, R19, 0x4, R4 ;  /* 0x00000004130e7825 */ /* 0x001fc600078e0204 */
[----:B------:R0:W3:Y:S04]  /*02a0*/  LDG.E R25, desc[UR6][R12.64+-0x4] ;  /* 0xfffffc060c197981 */ /* 0x0000e8000c1e1900 */
[----:B------:R-:W3:Y:S04]  /*02b0*/  LDG.E R24, desc[UR6][R10.64+0x8] ;  /* 0x000008060a187981 */ /* 0x000ee8000c1e1900 */
[----:B------:R-:W3:Y:S01]  /*02c0*/  LDG.E R26, desc[UR6][R10.64+0xc] ;  /* 0x00000c060a1a7981 */ /* 0x000ee2000c1e1900 */
[----:B-1----:R-:W-:Y:S01]  /*02d0*/  @P0 MOV R28, R18 ;  /* 0x00000012001c0202 */ /* 0x002fe20000000f00 */
[----:B0-----:R-:W0:Y:S02]  /*02e0*/  LDC.64 R12, c[0x0][0x3b8] ;  /* 0x0000ee00ff0c7b82 */ /* 0x001e240000000a00 */
[----:B------:R-:W3:Y:S01]  /*02f0*/  LDG.E R14, desc[UR6][R14.64] ;  /* 0x000000060e0e7981 */ /* 0x000ee2000c1e1900 */
[----:B--2---:R-:W-:-:S05]  /*0300*/  FADD R27, -R20, R9 ;  /* 0x00000009141b7221 */ /* 0x004fca0000000100 */
[----:B------:R-:W1:Y:S01]  /*0310*/  LDC.64 R8, c[0x0][0x3a8] ;  /* 0x0000ea00ff087b82 */ /* 0x000e620000000a00 */
[----:B----4-:R-:W-:Y:S01]  /*0320*/  FFMA R27, R27, R17, R20 ;  /* 0x000000111b1b7223 */ /* 0x010fe20000000014 */
[----:B------:R-:W-:-:S04]  /*0330*/  @!P0 IMAD.WIDE.U32 R16, R16, R16, RZ ;  /* 0x0000001010108225 */ /* 0x000fc800078e00ff */
[----:B-----5:R-:W-:Y:S01]  /*0340*/  FADD R18, -R20, R21 ;  /* 0x0000001514127221 */ /* 0x020fe20000000100 */
[----:B------:R-:W-:Y:S01]  /*0350*/  @!P0 LEA R28, P1, R16, R6, 0x2 ;  /* 0x00000006101c8211 */ /* 0x000fe200078210ff */
[----:B---3--:R-:W-:Y:S02]  /*0360*/  FADD R6, -R20, R23 ;  /* 0x0000001714067221 */ /* 0x008fe40000000100 */
[----:B------:R-:W-:Y:S01]  /*0370*/  FFMA R27, R18, R22, R27 ;  /* 0x00000016121b7223 */ /* 0x000fe2000000001b */
[----:B------:R-:W-:Y:S01]  /*0380*/  @!P0 LEA.HI.X R0, R16, R7, R17, 0x2, P1 ;  /* 0x0000000710008211 */ /* 0x000fe200008f1411 */
[----:B------:R-:W-:Y:S02]  /*0390*/  FADD R20, -R20, R25 ;  /* 0x0000001914147221 */ /* 0x000fe40000000100 */
[----:B------:R-:W-:Y:S01]  /*03a0*/  FFMA R27, R6, R24, R27 ;  /* 0x00000018061b7223 */ /* 0x000fe2000000001b */
[----:B------:R-:W-:Y:S02]  /*03b0*/  MOV R6, R28 ;  /* 0x0000001c00067202 */ /* 0x000fe40000000f00 */
[----:B------:R-:W-:Y:S01]  /*03c0*/  MOV R7, R0 ;  /* 0x0000000000077202 */ /* 0x000fe20000000f00 */
[----:B------:R-:W-:Y:S01]  /*03d0*/  FFMA R27, R20, R26, R27 ;  /* 0x0000001a141b7223 */ /* 0x000fe2000000001b */
[----:B-1----:R-:W-:-:S04]  /*03e0*/  IMAD.WIDE R10, R19, 0x4, R8 ;  /* 0x00000004130a7825 */ /* 0x002fc800078e0208 */
[----:B------:R-:W-:Y:S01]  /*03f0*/  FADD R27, R27, R14 ;  /* 0x0000000e1b1b7221 */ /* 0x000fe20000000000 */
[----:B------:R-:W-:-:S05]  /*0400*/  IMAD.WIDE R6, R19, 0x4, R6 ;  /* 0x0000000413067825 */ /* 0x000fca00078e0206 */
[----:B------:R1:W-:Y:S04]  /*0410*/  STG.E desc[UR6][R6.64], R27 ;  /* 0x0000001b06007986 */ /* 0x0003e8000c101906 */
[----:B------:R-:W2:Y:S01]  /*0420*/  LDG.E R10, desc[UR6][R10.64] ;  /* 0x000000060a0a7981 */ /* 0x000ea2000c1e1900 */
[----:B0-----:R-:W-:-:S04]  /*0430*/  IMAD.WIDE R12, R19, 0x4, R12 ;  /* 0x00000004130c7825 */ /* 0x001fc800078e020c */
[----:B--2---:R-:W-:-:S05]  /*0440*/  FMUL R15, R27, R10 ;  /* 0x0000000a1b0f7220 */ /* 0x004fca0000400000 */
[----:B------:R1:W-:Y:S04]  /*0450*/  STG.E desc[UR6][R6.64], R15 ;  /* 0x0000000f06007986 */ /* 0x0003e8000c101906 */
[----:B------:R-:W2:Y:S02]  /*0460*/  LDG.E R0, desc[UR6][R12.64] ;  /* 0x000000060c007981 */ /* 0x000ea4000c1e1900 */
[----:B--2---:R-:W-:-:S13]  /*0470*/  ISETP.NE.AND P0, PT, R0, RZ, PT ;  /* 0x000000ff0000720c */ /* 0x004fda0003f05270 */
[----:B-1----:R-:W-:Y:S05]  /*0480*/  @!P0 EXIT ;  /* 0x000000000000894d */ /* 0x002fea0003800000 */
[----:B------:R-:W0:Y:S02]  /*0490*/  LDCU.64 UR4, c[0x0][0x3f8] ;  /* 0x00007f00ff0477ac */ /* 0x000e240008000a00 */
[----:B0-----:R-:W-:-:S04]  /*04a0*/  IADD3 R22, P0, PT, R0, UR4, RZ ;  /* 0x0000000400167c10 */ /* 0x001fc8000ff1e0ff */
[----:B------:R-:W-:-:S05]  /*04b0*/  LEA.HI.X.SX32 R23, R0, UR5, 0x1, P0 ;  /* 0x0000000500177c11 */ /* 0x000fca00080f0eff */
[----:B------:R-:W2:Y:S02]  /*04c0*/  LDG.E.U8 R6, desc[UR6][R22.64] ;  /* 0x0000000616067981 */ /* 0x000ea4000c1e1100 */
[----:B--2---:R-:W-:-:S13]  /*04d0*/  ISETP.NE.AND P0, PT, R6, RZ, PT ;  /* 0x000000ff0600720c */ /* 0x004fda0003f05270 */
[----:B------:R-:W-:Y:S05]  /*04e0*/  @!P0 EXIT ;  /* 0x000000000000894d */ /* 0x000fea0003800000 */
[----:B------:R-:W0:Y:S01]  /*04f0*/  LDC.64 R6, c[0x0][0x3d0] ;  /* 0x0000f400ff067b82 */ /* 0x000e220000000a00 */
[----:B------:R-:W1:Y:S07]  /*0500*/  LDCU UR4, c[0x0][0x3cc] ;  /* 0x00007980ff0477ac */ /* 0x000e6e0008000800 */
[----:B------:R-:W2:Y:S01]  /*0510*/  LDC.64 R10, c[0x0][0x398] ;  /* 0x0000e600ff0a7b82 */ /* 0x000ea20000000a00 */
[----:B0-----:R-:W-:-:S06]  /*0520*/  IMAD.WIDE R6, R0, 0x4, R6 ;  /* 0x0000000400067825 */ /* 0x001fcc00078e0206 */
[----:B------:R-:W2:Y:S02]  /*0530*/  LDG.E R7, desc[UR6][R6.64] ;  /* 0x0000000606077981 */ /* 0x000ea4000c1e1900 */
[----:B--2---:R-:W-:-:S06]  /*0540*/  IMAD.WIDE.U32 R12, R7, 0x4, R10 ;  /* 0x00000004070c7825 */ /* 0x004fcc00078e000a */
[----:B------:R-:W1:Y:S02]  /*0550*/  LDG.E R12, desc[UR6][R12.64] ;  /* 0x000000060c0c7981 */ /* 0x000e64000c1e1900 */
[----:B-1----:R-:W-:-:S13]  /*0560*/  FSETP.GT.AND P0, PT, R12, UR4, PT ;  /* 0x000000040c007c0b */ /* 0x002fda000bf04000 */
[----:B------:R-:W-:Y:S05]  /*0570*/  @!P0 EXIT ;  /* 0x000000000000894d */ /* 0x000fea0003800000 */
[----:B------:R-:W0:Y:S01]  /*0580*/  LDC.64 R12, c[0x0][0x3e0] ;  /* 0x0000f800ff0c7b82 */ /* 0x000e220000000a00 */
[----:B------:R-:W1:Y:S01]  /*0590*/  LDCU UR4, c[0x0][0x3c0] ;  /* 0x00007800ff0477ac */ /* 0x000e620008000800 */
[----:B------:R-:W2:Y:S06]  /*05a0*/  LDCU.64 UR8, c[0x0][0x400] ;  /* 0x00008000ff0877ac */ /* 0x000eac0008000a00 */
[----:B------:R-:W3:Y:S01]  /*05b0*/  LDC.64 R6, c[0x0][0x3f0] ;  /* 0x0000fc00ff067b82 */ /* 0x000ee20000000a00 */
[----:B0-----:R-:W-:-:S05]  /*05c0*/  IMAD.WIDE R12, R0, 0x4, R12 ;  /* 0x00000004000c7825 */ /* 0x001fca00078e020c */
[----:B------:R-:W4:Y:S04]  /*05d0*/  LDG.E R17, desc[UR6][R12.64] ;  /* 0x000000060c117981 */ /* 0x000f28000c1e1900 */
[----:B------:R-:W4:Y:S01]  /*05e0*/  LDG.E R14, desc[UR6][R12.64+0x4] ;  /* 0x000004060c0e7981 */ /* 0x000f22000c1e1900 */
[----:B------:R-:W-:Y:S01]  /*05f0*/  BSSY.RECONVERGENT B0, `(.L_x_0) ;  /* 0x0000019000007945 */ /* 0x000fe20003800200 */
[----:B---3--:R-:W-:Y:S01]  /*0600*/  IMAD.WIDE R6, R0, 0x4, R6 ;  /* 0x0000000400067825 */ /* 0x008fe200078e0206 */
[----:B----4-:R-:W-:-:S13]  /*0610*/  ISETP.GE.U32.AND P0, PT, R17, R14, PT ;  /* 0x0000000e1100720c */ /* 0x010fda0003f06070 */
[----:B-12---:R-:W-:Y:S05]  /*0620*/  @P0 BRA `(.L_x_1) ;  /* 0x0000000000540947 */ /* 0x006fea0003800000 */
[----:B------:R-:W0:Y:S08]  /*0630*/  LDC R16, c[0x0][0x3c8] ;  /* 0x0000f200ff107b82 */ /* 0x000e300000000800 */
[----:B------:R-:W1:Y:S02]  /*0640*/  LDC.64 R14, c[0x0][0x3d8] ;  /* 0x0000f600ff0e7b82 */ /* 0x000e640000000a00 */
.L_x_2:
[----:B-1----:R-:W-:-:S06]  /*0650*/  IMAD.WIDE R26, R17, 0x4, R14 ;  /* 0x00000004111a7825 */ /* 0x002fcc00078e020e */
[----:B------:R-:W2:Y:S02]  /*0660*/  LDG.E R27, desc[UR6][R26.64] ;  /* 0x000000061a1b7981 */ /* 0x000ea4000c1e1900 */
[----:B--2---:R-:W-:-:S04]  /*0670*/  IMAD.WIDE R28, R27, 0x4, R8 ;  /* 0x000000041b1c7825 */ /* 0x004fc800078e0208 */
[C---:B------:R-:W-:Y:S01]  /*0680*/  IMAD.WIDE R18, R27.reuse, 0x4, R10 ;  /* 0x000000041b127825 */ /* 0x040fe200078e020a */
[----:B0-----:R-:W-:Y:S04]  /*0690*/  STG.E desc[UR6][R28.64], R16 ;  /* 0x000000101c007986 */ /* 0x001fe8000c101906 */
[----:B------:R-:W2:Y:S01]  /*06a0*/  LDG.E R20, desc[UR6][R18.64] ;  /* 0x0000000612147981 */ /* 0x000ea2000c1e1900 */
[----:B------:R-:W-:Y:S02]  /*06b0*/  HFMA2 R26, -RZ, RZ, 0, 1.1920928955078125e-07 ;  /* 0x00000002ff1a7431 */ /* 0x000fe400000001ff */
[----:B------:R-:W-:-:S04]  /*06c0*/  IMAD.WIDE R24, R27, 0x4, R4 ;  /* 0x000000041b187825 */ /* 0x000fc800078e0204 */
[----:B--2---:R-:W-:Y:S01]  /*06d0*/  FADD R21, R20, UR4 ;  /* 0x0000000414157e21 */ /* 0x004fe20008000000 */
[----:B------:R-:W-:-:S04]  /*06e0*/  IADD3 R20, P0, PT, R27, UR8, RZ ;  /* 0x000000081b147c10 */ /* 0x000fc8000ff1e0ff */
[----:B------:R0:W-:Y:S04]  /*06f0*/  STG.E desc[UR6][R18.64], R21 ;  /* 0x0000001512007986 */ /* 0x0001e8000c101906 */
[----:B------:R2:W-:Y:S01]  /*0700*/  STG.E desc[UR6][R24.64], RZ ;  /* 0x000000ff18007986 */ /* 0x0005e2000c101906 */
[----:B0-----:R-:W-:Y:S02]  /*0710*/  LEA.HI.X.SX32 R21, R27, UR9, 0x1, P0 ;  /* 0x000000091b157c11 */ /* 0x001fe400080f0eff */
[----:B------:R-:W-:-:S05]  /*0720*/  PRMT R19, R26, 0x7610, R19 ;  /* 0x000076101a137816 */ /* 0x000fca0000000013 */
[----:B------:R2:W-:Y:S04]  /*0730*/  STG.E.U8 desc[UR6][R20.64], R19 ;  /* 0x0000001314007986 */ /* 0x0005e8000c101106 */
[----:B------:R-:W3:Y:S01]  /*0740*/  LDG.E R26, desc[UR6][R12.64+0x4] ;  /* 0x000004060c1a7981 */ /* 0x000ee2000c1e1900 */
[----:B------:R-:W-:-:S04]  /*0750*/  IADD3 R17, PT, PT, R17, 0x1, RZ ;  /* 0x0000000111117810 */ /* 0x000fc80007ffe0ff */
[----:B---3--:R-:W-:-:S13]  /*0760*/  ISETP.GE.U32.AND P0, PT, R17, R26, PT ;  /* 0x0000001a1100720c */ /* 0x008fda0003f06070 */
[----:B--2---:R-:W-:Y:S05]  /*0770*/  @!P0 BRA `(.L_x_2) ;  /* 0xfffffffc00b48947 */ /* 0x004fea000383ffff */
.L_x_1:
[----:B------:R-:W-:Y:S05]  /*0780*/  BSYNC.RECONVERGENT B0 ;  /* 0x0000000000007941 */ /* 0x000fea0003800200 */
.L_x_0:
[----:B------:R-:W2:Y:S01]  /*0790*/  LDG.E R12, desc[UR6][R6.64] ;  /* 0x00000006060c7981 */ /* 0x000ea2000c1e1900 */
[----:B------:R-:W0:Y:S03]  /*07a0*/  LDC R21, c[0x0][0x418] ;  /* 0x00010600ff157b82 */ /* 0x000e260000000800 */
[----:B------:R-:W2:Y:S01]  /*07b0*/  LDG.E R11, desc[UR6][R6.64+0x4] ;  /* 0x00000406060b7981 */ /* 0x000ea2000c1e1900 */
[----:B------:R-:W-:Y:S01]  /*07c0*/  BSSY.RECONVERGENT B0, `(.L_x_3) ;  /* 0x0000011000007945 */ /* 0x000fe20003800200 */
[----:B------:R-:W1:Y:S03]  /*07d0*/  S2R R18, SR_LANEID ;  /* 0x0000000000127919 */ /* 0x000e660000000000 */
[----:B------:R-:W3:Y:S08]  /*07e0*/  LDC.64 R8, c[0x0][0x410] ;  /* 0x00010400ff087b82 */ /* 0x000ef00000000a00 */
[----:B------:R-:W4:Y:S01]  /*07f0*/  LDC.64 R4, c[0x0][0x408] ;  /* 0x00010200ff047b82 */ /* 0x000f220000000a00 */
[----:B--2---:R-:W-:-:S13]  /*0800*/  ISETP.GE.U32.AND P0, PT, R12, R11, PT ;  /* 0x0000000b0c00720c */ /* 0x004fda0003f06070 */
[----:B01-34-:R-:W-:Y:S05]  /*0810*/  @P0 BRA `(.L_x_4) ;  /* 0x00000000002c0947 */ /* 0x01bfea0003800000 */
[----:B------:R-:W0:Y:S01]  /*0820*/  LDC R19, c[0x0][0x3c4] ;  /* 0x0000f100ff137b82 */ /* 0x000e220000000800 */
[----:B------:R-:W-:-:S07]  /*0830*/  MOV R17, R12 ;  /* 0x0000000c00117202 */ /* 0x000fce0000000f00 */
[----:B------:R-:W1:Y:S02]  /*0840*/  LDC.64 R10, c[0x0][0x3e8] ;  /* 0x0000fa00ff0a7b82 */ /* 0x000e640000000a00 */
.L_x_5:
[----:B-1----:R-:W-:-:S06]  /*0850*/  IMAD.WIDE R12, R17, 0x4, R10 ;  /* 0x00000004110c7825 */ /* 0x002fcc00078e020a */
[----:B------:R-:W2:Y:S02]  /*0860*/  LDG.E R13, desc[UR6][R12.64] ;  /* 0x000000060c0d7981 */ /* 0x000ea4000c1e1900 */
[----:B--2---:R-:W-:-:S05]  /*0870*/  IMAD.WIDE.U32 R14, R13, 0x4, R2 ;  /* 0x000000040d0e7825 */ /* 0x004fca00078e0002 */
[----:B0-----:R2:W-:Y:S04]  /*0880*/  STG.E desc[UR6][R14.64], R19 ;  /* 0x000000130e007986 */ /* 0x0015e8000c101906 */
[----:B------:R-:W3:Y:S01]  /*0890*/  LDG.E R16, desc[UR6][R6.64+0x4] ;  /* 0x0000040606107981 */ /* 0x000ee2000c1e1900 */
[----:B------:R-:W-:-:S04]  /*08a0*/  IADD3 R17, PT, PT, R17, 0x1, RZ ;  /* 0x0000000111117810 */ /* 0x000fc80007ffe0ff */
[----:B---3--:R-:W-:-:S13]  /*08b0*/  ISETP.GE.U32.AND P0, PT, R17, R16, PT ;  /* 0x000000101100720c */ /* 0x008fda0003f06070 */
[----:B--2---:R-:W-:Y:S05]  /*08c0*/  @!P0 BRA `(.L_x_5) ;  /* 0xfffffffc00e08947 */ /* 0x004fea000383ffff */
.L_x_4:
[----:B------:R-:W-:Y:S05]  /*08d0*/  BSYNC.RECONVERGENT B0 ;  /* 0x0000000000007941 */ /* 0x000fea0003800200 */
.L_x_3:
[----:B------:R-:W-:Y:S01]  /*08e0*/  VOTEU.ANY UR4, UPT, PT ;  /* 0x0000000000047886 */ /* 0x000fe200038e0100 */
[----:B------:R-:W-:Y:S01]  /*08f0*/  IMAD.WIDE R8, R0, 0x4, R8 ;  /* 0x0000000400087825 */ /* 0x000fe200078e0208 */
[----:B------:R-:W-:Y:S01]  /*0900*/  UFLO.U32 UR5, UR4 ;  /* 0x00000004000572bd */ /* 0x000fe200080e0000 */
[----:B------:R-:W-:Y:S01]  /*0910*/  STG.E.U8 desc[UR6][R22.64], RZ ;  /* 0x000000ff16007986 */ /* 0x000fe2000c101106 */
[----:B------:R-:W-:-:S03]  /*0920*/  UPOPC UR4, UR4 ;  /* 0x00000004000472bf */ /* 0x000fc60008000000 */
[----:B------:R-:W-:Y:S01]  /*0930*/  STG.E desc[UR6][R8.64], R21 ;  /* 0x0000001508007986 */ /* 0x000fe2000c101906 */
[----:B------:R-:W-:Y:S02]  /*0940*/  ISETP.EQ.U32.AND P0, PT, R18, UR5, PT ;  /* 0x0000000512007c0c */ /* 0x000fe4000bf02070 */
[----:B------:R-:W-:-:S11]  /*0950*/  IADD3 R3, PT, PT, RZ, -UR4, RZ ;  /* 0x80000004ff037c10 */ /* 0x000fd6000fffe0ff */
[----:B------:R-:W-:Y:S01]  /*0960*/  @P0 REDG.E.ADD.STRONG.GPU desc[UR6][R4.64], R3 ;  /* 0x000000030400098e */ /* 0x000fe2000c12e106 */
[----:B------:R-:W-:Y:S05]  /*0970*/  EXIT ;  /* 0x000000000000794d */ /* 0x000fea0003800000 */
.L_x_6:
[----:B------:R-:W-:-:S00]  /*0980*/  BRA `(.L_x_6) ;  /* 0xfffffffc00fc7947 */ /* 0x000fc0000383ffff */
[----:B------:R-:W-:-:S00]  /*0990*/  NOP ;  /* 0x0000000000007918 */ /* 0x000fc00000000000 */
        /* <DEDUP_REMOVED lines=14> */
.L_x_7:


//--------------------- .nv.shared.reserved.0     --------------------------
	.section	.nv.shared.reserved.0,"aw",@nobits
	.weak		__nv_reservedSMEM_offset_0_alias
	.size		__nv_reservedSMEM_offset_0_alias, 0, 64
	.other		__nv_reservedSMEM_offset_0_alias,@"STO_CUDA_RESERVED_SHARED STV_DEFAULT"
__nv_reservedSMEM_offset_0_alias:
	.zero		0
	.zero		64


//--------------------- .nv.constant0.cuda_diffusionX --------------------------
	.section	.nv.constant0.cuda_diffusionX,"a",@progbits
	.sectionflags	@""
	.align	4
.nv.constant0.cuda_diffusionX:
	.zero		1052


//--------------------- SYMBOLS --------------------------

	.type		.nv.reservedSmem.offset0,@object
	.size		.nv.reservedSmem.offset0,0x4
